//
// Generated by NVIDIA NVVM Compiler
//
// Compiler Build ID: CL-36424714
// Cuda compilation tools, release 13.0, V13.0.88
// Based on NVVM 20.0.0
//

.version 9.0
.target sm_100
.address_size 64

	// .globl	_Z15maxReduceKernelPiS_i
// _ZZ15maxReduceKernelPiS_iE10sharedData has been demoted
// _ZZ20finalMaxReduceKernelPiS_iE10sharedData has been demoted

.visible .entry _Z15maxReduceKernelPiS_i(
	.param .u64 .ptr .align 1 _Z15maxReduceKernelPiS_i_param_0,
	.param .u64 .ptr .align 1 _Z15maxReduceKernelPiS_i_param_1,
	.param .u32 _Z15maxReduceKernelPiS_i_param_2
)
{
	.reg .pred 	%p<6>;
	.reg .b32 	%r<22>;
	.reg .b64 	%rd<9>;
	// demoted variable
	.shared .align 4 .b8 _ZZ15maxReduceKernelPiS_iE10sharedData[1024];
	ld.param.u64 	%rd1, [_Z15maxReduceKernelPiS_i_param_0];
	ld.param.u64 	%rd2, [_Z15maxReduceKernelPiS_i_param_1];
	ld.param.u32 	%r11, [_Z15maxReduceKernelPiS_i_param_2];
	mov.u32 	%r1, %tid.x;
	mov.u32 	%r2, %ctaid.x;
	mov.u32 	%r21, %ntid.x;
	mad.lo.s32 	%r4, %r2, %r21, %r1;
	setp.ge.s32 	%p1, %r4, %r11;
	mov.b32 	%r20, -2147483648;
	@%p1 bra 	$L__BB0_2;
	cvta.to.global.u64 	%rd3, %rd1;
	mul.wide.s32 	%rd4, %r4, 4;
	add.s64 	%rd5, %rd3, %rd4;
	ld.global.u32 	%r20, [%rd5];
$L__BB0_2:
	shl.b32 	%r12, %r1, 2;
	mov.u32 	%r13, _ZZ15maxReduceKernelPiS_iE10sharedData;
	add.s32 	%r7, %r13, %r12;
	st.shared.u32 	[%r7], %r20;
	bar.sync 	0;
	setp.lt.u32 	%p2, %r21, 2;
	@%p2 bra 	$L__BB0_6;
$L__BB0_3:
	shr.u32 	%r9, %r21, 1;
	setp.ge.u32 	%p3, %r1, %r9;
	@%p3 bra 	$L__BB0_5;
	ld.shared.u32 	%r14, [%r7];
	shl.b32 	%r15, %r9, 2;
	add.s32 	%r16, %r7, %r15;
	ld.shared.u32 	%r17, [%r16];
	max.s32 	%r18, %r14, %r17;
	st.shared.u32 	[%r7], %r18;
$L__BB0_5:
	bar.sync 	0;
	setp.gt.u32 	%p4, %r21, 3;
	mov.u32 	%r21, %r9;
	@%p4 bra 	$L__BB0_3;
$L__BB0_6:
	setp.ne.s32 	%p5, %r1, 0;
	@%p5 bra 	$L__BB0_8;
	ld.shared.u32 	%r19, [_ZZ15maxReduceKernelPiS_iE10sharedData];
	cvta.to.global.u64 	%rd6, %rd2;
	mul.wide.u32 	%rd7, %r2, 4;
	add.s64 	%rd8, %rd6, %rd7;
	st.global.u32 	[%rd8], %r19;
$L__BB0_8:
	ret;

}
	// .globl	_Z20finalMaxReduceKernelPiS_i
.visible .entry _Z20finalMaxReduceKernelPiS_i(
	.param .u64 .ptr .align 1 _Z20finalMaxReduceKernelPiS_i_param_0,
	.param .u64 .ptr .align 1 _Z20finalMaxReduceKernelPiS_i_param_1,
	.param .u32 _Z20finalMaxReduceKernelPiS_i_param_2
)
{
	.reg .pred 	%p<6>;
	.reg .b32 	%r<20>;
	.reg .b64 	%rd<7>;
	// demoted variable
	.shared .align 4 .b8 _ZZ20finalMaxReduceKernelPiS_iE10sharedData[1024];
	ld.param.u64 	%rd1, [_Z20finalMaxReduceKernelPiS_i_param_0];
	ld.param.u64 	%rd2, [_Z20finalMaxReduceKernelPiS_i_param_1];
	ld.param.u32 	%r9, [_Z20finalMaxReduceKernelPiS_i_param_2];
	mov.u32 	%r1, %tid.x;
	setp.ge.s32 	%p1, %r1, %r9;
	mov.b32 	%r18, -2147483648;
	@%p1 bra 	$L__BB1_2;
	cvta.to.global.u64 	%rd3, %rd1;
	mul.wide.u32 	%rd4, %r1, 4;
	add.s64 	%rd5, %rd3, %rd4;
	ld.global.u32 	%r18, [%rd5];
$L__BB1_2:
	shl.b32 	%r10, %r1, 2;
	mov.u32 	%r11, _ZZ20finalMaxReduceKernelPiS_iE10sharedData;
	add.s32 	%r4, %r11, %r10;
	st.shared.u32 	[%r4], %r18;
	bar.sync 	0;
	mov.u32 	%r19, %ntid.x;
	setp.lt.u32 	%p2, %r19, 2;
	@%p2 bra 	$L__BB1_6;
$L__BB1_3:
	shr.u32 	%r7, %r19, 1;
	setp.ge.u32 	%p3, %r1, %r7;
	@%p3 bra 	$L__BB1_5;
	ld.shared.u32 	%r12, [%r4];
	shl.b32 	%r13, %r7, 2;
	add.s32 	%r14, %r4, %r13;
	ld.shared.u32 	%r15, [%r14];
	max.s32 	%r16, %r12, %r15;
	st.shared.u32 	[%r4], %r16;
$L__BB1_5:
	bar.sync 	0;
	setp.gt.u32 	%p4, %r19, 3;
	mov.u32 	%r19, %r7;
	@%p4 bra 	$L__BB1_3;
$L__BB1_6:
	setp.ne.s32 	%p5, %r1, 0;
	@%p5 bra 	$L__BB1_8;
	ld.shared.u32 	%r17, [_ZZ20finalMaxReduceKernelPiS_iE10sharedData];
	cvta.to.global.u64 	%rd6, %rd2;
	st.global.u32 	[%rd6], %r17;
$L__BB1_8:
	ret;

}


// ===== COMPILED SASS (sm_100) =====

	.target	sm_100

	.elftype	@"ET_EXEC"


//--------------------- .note.nv.tkinfo           --------------------------
	.section	.note.nv.tkinfo,"",@"SHT_NOTE"
	.sectionflags	@"SHF_NOTE_NV_TKINFO"
	.tkinfo
        /*0018*/ 	.word	0x00000002
        /*0030*/ 	.string	""
        /*0030*/ 	.string	"ptxas"
        /*0030*/ 	.string	"Cuda compilation tools, release 13.0, V13.0.88"
        /*0030*/ 	.string	"Build cuda_13.0.r13.0/compiler.36424714_0"
        /*0030*/ 	.string	"-arch sm_100 -m 64 "



//--------------------- .note.nv.cuinfo           --------------------------
	.section	.note.nv.cuinfo,"",@"SHT_NOTE"
	.sectionflags	@"SHF_NOTE_NV_CUINFO"
        /*0018*/ 	.short	0x0002
        /*001a*/ 	.short	0x0064
        /*001c*/ 	.short	0x0082
	.zero		2


//--------------------- .nv.info                  --------------------------
	.section	.nv.info,"",@"SHT_CUDA_INFO"
	.align	4


	//----- nvinfo : EIATTR_REGCOUNT
	.align		4
        /*0000*/ 	.byte	0x04, 0x2f
        /*0002*/ 	.short	(.L_1 - .L_0)
	.align		4
.L_0:
        /*0004*/ 	.word	index@(_Z15maxReduceKernelPiS_i)
        /*0008*/ 	.word	0x0000000a


	//----- nvinfo : EIATTR_FRAME_SIZE
	.align		4
.L_1:
        /*000c*/ 	.byte	0x04, 0x11
        /*000e*/ 	.short	(.L_3 - .L_2)
	.align		4
.L_2:
        /*0010*/ 	.word	index@(_Z15maxReduceKernelPiS_i)
        /*0014*/ 	.word	0x00000000


	//----- nvinfo : EIATTR_REGCOUNT
	.align		4
.L_3:
        /*0018*/ 	.byte	0x04, 0x2f
        /*001a*/ 	.short	(.L_5 - .L_4)
	.align		4
.L_4:
        /*001c*/ 	.word	index@(_Z20finalMaxReduceKernelPiS_i)
        /*0020*/ 	.word	0x0000000a


	//----- nvinfo : EIATTR_FRAME_SIZE
	.align		4
.L_5:
        /*0024*/ 	.byte	0x04, 0x11
        /*0026*/ 	.short	(.L_7 - .L_6)
	.align		4
.L_6:
        /*0028*/ 	.word	index@(_Z20finalMaxReduceKernelPiS_i)
        /*002c*/ 	.word	0x00000000


	//----- nvinfo : EIATTR_MIN_STACK_SIZE
	.align		4
.L_7:
        /*0030*/ 	.byte	0x04, 0x12
        /*0032*/ 	.short	(.L_9 - .L_8)
	.align		4
.L_8:
        /*0034*/ 	.word	index@(_Z20finalMaxReduceKernelPiS_i)
        /*0038*/ 	.word	0x00000000


	//----- nvinfo : EIATTR_MIN_STACK_SIZE
	.align		4
.L_9:
        /*003c*/ 	.byte	0x04, 0x12
        /*003e*/ 	.short	(.L_11 - .L_10)
	.align		4
.L_10:
        /*0040*/ 	.word	index@(_Z15maxReduceKernelPiS_i)
        /*0044*/ 	.word	0x00000000
.L_11:


//--------------------- .nv.compat                --------------------------
	.section	.nv.compat,"",@"SHT_CUDA_COMPAT_INFO"
	.align	4
        /*0000*/ 	.byte	0x02, 0x09, 0x00, 0x00, 0x02, 0x02, 0x01, 0x00, 0x02, 0x05, 0x05, 0x00, 0x03, 0x07, 0x01, 0x01
        /*0010*/ 	.byte	0x02, 0x03, 0x00, 0x00, 0x02, 0x06, 0x01, 0x00, 0x04, 0x0b, 0x08, 0x00, 0x09, 0x00, 0x00, 0x00
        /*0020*/ 	.byte	0x00, 0x00, 0x00, 0x00


//--------------------- .nv.info._Z20finalMaxReduceKernelPiS_i --------------------------
	.section	.nv.info._Z20finalMaxReduceKernelPiS_i,"",@"SHT_CUDA_INFO"
	.sectionflags	@""
	.align	4


	//----- nvinfo : EIATTR_CUDA_API_VERSION
	.align		4
        /*0000*/ 	.byte	0x04, 0x37
        /*0002*/ 	.short	(.L_13 - .L_12)
.L_12:
        /*0004*/ 	.word	0x00000082


	//----- nvinfo : EIATTR_KPARAM_INFO
	.align		4
.L_13:
        /*0008*/ 	.byte	0x04, 0x17
        /*000a*/ 	.short	(.L_15 - .L_14)
.L_14:
        /*000c*/ 	.word	0x00000000
        /*0010*/ 	.short	0x0002
        /*0012*/ 	.short	0x0010
        /*0014*/ 	.byte	0x00, 0xf0, 0x11, 0x00


	//----- nvinfo : EIATTR_KPARAM_INFO
	.align		4
.L_15:
        /*0018*/ 	.byte	0x04, 0x17
        /*001a*/ 	.short	(.L_17 - .L_16)
.L_16:
        /*001c*/ 	.word	0x00000000
        /*0020*/ 	.short	0x0001
        /*0022*/ 	.short	0x0008
        /*0024*/ 	.byte	0x00, 0xf5, 0x21, 0x00


	//----- nvinfo : EIATTR_KPARAM_INFO
	.align		4
.L_17:
        /*0028*/ 	.byte	0x04, 0x17
        /*002a*/ 	.short	(.L_19 - .L_18)
.L_18:
        /*002c*/ 	.word	0x00000000
        /*0030*/ 	.short	0x0000
        /*0032*/ 	.short	0x0000
        /*0034*/ 	.byte	0x00, 0xf5, 0x21, 0x00


	//----- nvinfo : EIATTR_SPARSE_MMA_MASK
	.align		4
.L_19:
        /*0038*/ 	.byte	0x03, 0x50
        /*003a*/ 	.short	0x0000


	//----- nvinfo : EIATTR_MAXREG_COUNT
	.align		4
        /*003c*/ 	.byte	0x03, 0x1b
        /*003e*/ 	.short	0x00ff


	//----- nvinfo : EIATTR_NUM_BARRIERS
	.align		4
        /*0040*/ 	.byte	0x02, 0x4c
        /*0042*/ 	.byte	0x01
	.zero		1


	//----- nvinfo : EIATTR_MERCURY_ISA_VERSION
	.align		4
        /*0044*/ 	.byte	0x03, 0x5f
        /*0046*/ 	.short	0x0101


	//----- nvinfo : EIATTR_VRC_CTA_INIT_COUNT
	.align		4
        /*0048*/ 	.byte	0x02, 0x4a
	.zero		1
	.zero		1


	//----- nvinfo : EIATTR_EXIT_INSTR_OFFSETS
	.align		4
        /*004c*/ 	.byte	0x04, 0x1c
        /*004e*/ 	.short	(.L_21 - .L_20)


	//   ....[0]....
.L_20:
        /*0050*/ 	.word	0x000001f0


	//   ....[1]....
        /*0054*/ 	.word	0x00000260


	//----- nvinfo : EIATTR_CBANK_PARAM_SIZE
	.align		4
.L_21:
        /*0058*/ 	.byte	0x03, 0x19
        /*005a*/ 	.short	0x0014


	//----- nvinfo : EIATTR_PARAM_CBANK
	.align		4
        /*005c*/ 	.byte	0x04, 0x0a
        /*005e*/ 	.short	(.L_23 - .L_22)
	.align		4
.L_22:
        /*0060*/ 	.word	index@(.nv.constant0._Z20finalMaxReduceKernelPiS_i)
        /*0064*/ 	.short	0x0380
        /*0066*/ 	.short	0x0014


	//----- nvinfo : EIATTR_SW_WAR
	.align		4
.L_23:
        /*0068*/ 	.byte	0x04, 0x36
        /*006a*/ 	.short	(.L_25 - .L_24)
.L_24:
        /*006c*/ 	.word	0x00000008
.L_25:


//--------------------- .nv.info._Z15maxReduceKernelPiS_i --------------------------
	.section	.nv.info._Z15maxReduceKernelPiS_i,"",@"SHT_CUDA_INFO"
	.sectionflags	@""
	.align	4


	//----- nvinfo : EIATTR_CUDA_API_VERSION
	.align		4
        /*0000*/ 	.byte	0x04, 0x37
        /*0002*/ 	.short	(.L_27 - .L_26)
.L_26:
        /*0004*/ 	.word	0x00000082


	//----- nvinfo : EIATTR_KPARAM_INFO
	.align		4
.L_27:
        /*0008*/ 	.byte	0x04, 0x17
        /*000a*/ 	.short	(.L_29 - .L_28)
.L_28:
        /*000c*/ 	.word	0x00000000
        /*0010*/ 	.short	0x0002
        /*0012*/ 	.short	0x0010
        /*0014*/ 	.byte	0x00, 0xf0, 0x11, 0x00


	//----- nvinfo : EIATTR_KPARAM_INFO
	.align		4
.L_29:
        /*0018*/ 	.byte	0x04, 0x17
        /*001a*/ 	.short	(.L_31 - .L_30)
.L_30:
        /*001c*/ 	.word	0x00000000
        /*0020*/ 	.short	0x0001
        /*0022*/ 	.short	0x0008
        /*0024*/ 	.byte	0x00, 0xf5, 0x21, 0x00


	//----- nvinfo : EIATTR_KPARAM_INFO
	.align		4
.L_31:
        /*0028*/ 	.byte	0x04, 0x17
        /*002a*/ 	.short	(.L_33 - .L_32)
.L_32:
        /*002c*/ 	.word	0x00000000
        /*0030*/ 	.short	0x0000
        /*0032*/ 	.short	0x0000
        /*0034*/ 	.byte	0x00, 0xf5, 0x21, 0x00


	//----- nvinfo : EIATTR_SPARSE_MMA_MASK
	.align		4
.L_33:
        /*0038*/ 	.byte	0x03, 0x50
        /*003a*/ 	.short	0x0000


	//----- nvinfo : EIATTR_MAXREG_COUNT
	.align		4
        /*003c*/ 	.byte	0x03, 0x1b
        /*003e*/ 	.short	0x00ff


	//----- nvinfo : EIATTR_NUM_BARRIERS
	.align		4
        /*0040*/ 	.byte	0x02, 0x4c
        /*0042*/ 	.byte	0x01
	.zero		1


	//----- nvinfo : EIATTR_MERCURY_ISA_VERSION
	.align		4
        /*0044*/ 	.byte	0x03, 0x5f
        /*0046*/ 	.short	0x0101


	//----- nvinfo : EIATTR_VRC_CTA_INIT_COUNT
	.align		4
        /*0048*/ 	.byte	0x02, 0x4a
	.zero		1
	.zero		1


	//----- nvinfo : EIATTR_EXIT_INSTR_OFFSETS
	.align		4
        /*004c*/ 	.byte	0x04, 0x1c
        /*004e*/ 	.short	(.L_35 - .L_34)


	//   ....[0]....
.L_34:
        /*0050*/ 	.word	0x00000210


	//   ....[1]....
        /*0054*/ 	.word	0x00000290


	//----- nvinfo : EIATTR_CBANK_PARAM_SIZE
	.align		4
.L_35:
        /*0058*/ 	.byte	0x03, 0x19
        /*005a*/ 	.short	0x0014


	//----- nvinfo : EIATTR_PARAM_CBANK
	.align		4
        /*005c*/ 	.byte	0x04, 0x0a
        /*005e*/ 	.short	(.L_37 - .L_36)
	.align		4
.L_36:
        /*0060*/ 	.word	index@(.nv.constant0._Z15maxReduceKernelPiS_i)
        /*0064*/ 	.short	0x0380
        /*0066*/ 	.short	0x0014


	//----- nvinfo : EIATTR_SW_WAR
	.align		4
.L_37:
        /*0068*/ 	.byte	0x04, 0x36
        /*006a*/ 	.short	(.L_39 - .L_38)
.L_38:
        /*006c*/ 	.word	0x00000008
.L_39:


//--------------------- .nv.callgraph             --------------------------
	.section	.nv.callgraph,"",@"SHT_CUDA_CALLGRAPH"
	.align	4
	.sectionentsize	8
	.align		4
        /*0000*/ 	.word	0x00000000
	.align		4
        /*0004*/ 	.word	0xffffffff
	.align		4
        /*0008*/ 	.word	0x00000000
	.align		4
        /*000c*/ 	.word	0xfffffffe
	.align		4
        /*0010*/ 	.word	0x00000000
	.align		4
        /*0014*/ 	.word	0xfffffffd
	.align		4
        /*0018*/ 	.word	0x00000000
	.align		4
        /*001c*/ 	.word	0xfffffffc


//--------------------- .text._Z20finalMaxReduceKernelPiS_i --------------------------
	.section	.text._Z20finalMaxReduceKernelPiS_i,"ax",@progbits
	.align	128
        .global         _Z20finalMaxReduceKernelPiS_i
        .type           _Z20finalMaxReduceKernelPiS_i,@function
        .size           _Z20finalMaxReduceKernelPiS_i,(.L_x_6 - _Z20finalMaxReduceKernelPiS_i)
        .other          _Z20finalMaxReduceKernelPiS_i,@"STO_CUDA_ENTRY STV_DEFAULT"
_Z20finalMaxReduceKernelPiS_i:
.text._Z20finalMaxReduceKernelPiS_i:
[----:B------:R-:W-:Y:S01]  /*0000*/  LDC R1, c[0x0][0x37c] ;  /* 0x0000df00ff017b82 */ /* 0x000fe20000000800 */
[----:B------:R-:W0:Y:S01]  /*0010*/  S2R R7, SR_TID.X ;  /* 0x0000000000077919 */ /* 0x000e220000002100 */
[----:B------:R-:W0:Y:S01]  /*0020*/  LDCU UR4, c[0x0][0x390] ;  /* 0x00007200ff0477ac */ /* 0x000e220008000800 */
[----:B------:R-:W-:Y:S01]  /*0030*/  IMAD.MOV.U32 R0, RZ, RZ, -0x80000000 ;  /* 0x80000000ff007424 */ /* 0x000fe200078e00ff */
[----:B------:R-:W1:Y:S01]  /*0040*/  LDCU.64 UR6, c[0x0][0x358] ;  /* 0x00006b00ff0677ac */ /* 0x000e620008000a00 */
[----:B0-----:R-:W-:-:S13]  /*0050*/  ISETP.GE.AND P0, PT, R7, UR4, PT ;  /* 0x0000000407007c0c */ /* 0x001fda000bf06270 */
[----:B------:R-:W0:Y:S02]  /*0060*/  @!P0 LDC.64 R2, c[0x0][0x380] ;  /* 0x0000e000ff028b82 */ /* 0x000e240000000a00 */
[----:B0-----:R-:W-:-:S05]  /*0070*/  @!P0 IMAD.WIDE.U32 R2, R7, 0x4, R2 ;  /* 0x0000000407028825 */ /* 0x001fca00078e0002 */
[----:B-1----:R-:W2:Y:S01]  /*0080*/  @!P0 LDG.E R0, desc[UR6][R2.64] ;  /* 0x0000000602008981 */ /* 0x002ea2000c1e1900 */
[----:B------:R-:W0:Y:S01]  /*0090*/  S2UR UR5, SR_CgaCtaId ;  /* 0x00000000000579c3 */ /* 0x000e220000008800 */
[----:B------:R-:W-:Y:S01]  /*00a0*/  UMOV UR4, 0x400 ;  /* 0x0000040000047882 */ /* 0x000fe20000000000 */
[----:B------:R-:W1:Y:S01]  /*00b0*/  LDCU UR8, c[0x0][0x360] ;  /* 0x00006c00ff0877ac */ /* 0x000e620008000800 */
[----:B------:R-:W-:Y:S01]  /*00c0*/  ISETP.NE.AND P0, PT, R7, RZ, PT ;  /* 0x000000ff0700720c */ /* 0x000fe20003f05270 */
[----:B-1----:R-:W-:Y:S02]  /*00d0*/  UISETP.GE.U32.AND UP0, UPT, UR8, 0x2, UPT ;  /* 0x000000020800788c */ /* 0x002fe4000bf06070 */
[----:B0-----:R-:W-:-:S06]  /*00e0*/  ULEA UR4, UR5, UR4, 0x18 ;  /* 0x0000000405047291 */ /* 0x001fcc000f8ec0ff */
[----:B------:R-:W-:-:S05]  /*00f0*/  LEA R5, R7, UR4, 0x2 ;  /* 0x0000000407057c11 */ /* 0x000fca000f8e10ff */
[----:B--2---:R0:W-:Y:S01]  /*0100*/  STS [R5], R0 ;  /* 0x0000000005007388 */ /* 0x0041e20000000800 */
[----:B------:R-:W-:Y:S06]  /*0110*/  BAR.SYNC.DEFER_BLOCKING 0x0 ;  /* 0x0000000000007b1d */ /* 0x000fec0000010000 */
[----:B------:R-:W-:Y:S05]  /*0120*/  BRA.U !UP0, `(.L_x_0) ;  /* 0x0000000108307547 */ /* 0x000fea000b800000 */
[----:B0-----:R-:W-:-:S07]  /*0130*/  IMAD.U32 R0, RZ, RZ, UR8 ;  /* 0x00000008ff007e24 */ /* 0x001fce000f8e00ff */
.L_x_1:
[----:B------:R-:W-:-:S04]  /*0140*/  SHF.R.U32.HI R4, RZ, 0x1, R0 ;  /* 0x00000001ff047819 */ /* 0x000fc80000011600 */
[----:B------:R-:W-:-:S13]  /*0150*/  ISETP.GE.U32.AND P1, PT, R7, R4, PT ;  /* 0x000000040700720c */ /* 0x000fda0003f26070 */
[----:B------:R-:W-:Y:S01]  /*0160*/  @!P1 IMAD R3, R4, 0x4, R5 ;  /* 0x0000000404039824 */ /* 0x000fe200078e0205 */
[----:B------:R-:W-:Y:S05]  /*0170*/  @!P1 LDS R2, [R5] ;  /* 0x0000000005029984 */ /* 0x000fea0000000800 */
[----:B------:R-:W0:Y:S02]  /*0180*/  @!P1 LDS R3, [R3] ;  /* 0x0000000003039984 */ /* 0x000e240000000800 */
[----:B0-----:R-:W-:-:S05]  /*0190*/  @!P1 VIMNMX R2, PT, PT, R2, R3, !PT ;  /* 0x0000000302029248 */ /* 0x001fca0007fe0100 */
[----:B------:R1:W-:Y:S01]  /*01a0*/  @!P1 STS [R5], R2 ;  /* 0x0000000205009388 */ /* 0x0003e20000000800 */
[----:B------:R-:W-:Y:S01]  /*01b0*/  BAR.SYNC.DEFER_BLOCKING 0x0 ;  /* 0x0000000000007b1d */ /* 0x000fe20000010000 */
[----:B------:R-:W-:Y:S01]  /*01c0*/  ISETP.GT.U32.AND P1, PT, R0, 0x3, PT ;  /* 0x000000030000780c */ /* 0x000fe20003f24070 */
[----:B------:R-:W-:-:S12]  /*01d0*/  IMAD.MOV.U32 R0, RZ, RZ, R4 ;  /* 0x000000ffff007224 */ /* 0x000fd800078e0004 */
[----:B-1----:R-:W-:Y:S05]  /*01e0*/  @P1 BRA `(.L_x_1) ;  /* 0xfffffffc00d41947 */ /* 0x002fea000383ffff */
.L_x_0:
[----:B------:R-:W-:Y:S05]  /*01f0*/  @P0 EXIT ;  /* 0x000000000000094d */ /* 0x000fea0003800000 */
[----:B------:R-:W1:Y:S01]  /*0200*/  S2UR UR5, SR_CgaCtaId ;  /* 0x00000000000579c3 */ /* 0x000e620000008800 */
[----:B------:R-:W-:-:S07]  /*0210*/  UMOV UR4, 0x400 ;  /* 0x0000040000047882 */ /* 0x000fce0000000000 */
[----:B------:R-:W2:Y:S01]  /*0220*/  LDC.64 R2, c[0x0][0x388] ;  /* 0x0000e200ff027b82 */ /* 0x000ea20000000a00 */
[----:B-1----:R-:W-:-:S09]  /*0230*/  ULEA UR4, UR5, UR4, 0x18 ;  /* 0x0000000405047291 */ /* 0x002fd2000f8ec0ff */
[----:B0-----:R-:W2:Y:S04]  /*0240*/  LDS R5, [UR4] ;  /* 0x00000004ff057984 */ /* 0x001ea80008000800 */
[----:B--2---:R-:W-:Y:S01]  /*0250*/  STG.E desc[UR6][R2.64], R5 ;  /* 0x0000000502007986 */ /* 0x004fe2000c101906 */
[----:B------:R-:W-:Y:S05]  /*0260*/  EXIT ;  /* 0x000000000000794d */ /* 0x000fea0003800000 */
.L_x_2:
[----:B------:R-:W-:-:S00]  /*0270*/  BRA `(.L_x_2) ;  /* 0xfffffffc00fc7947 */ /* 0x000fc0000383ffff */
[----:B------:R-:W-:-:S00]  /*0280*/  NOP ;  /* 0x0000000000007918 */ /* 0x000fc00000000000 */
[----:B------:R-:W-:-:S00]  /*0290*/  NOP ;  /* 0x0000000000007918 */ /* 0x000fc00000000000 */
[----:B------:R-:W-:-:S00]  /*02a0*/  NOP ;  /* 0x0000000000007918 */ /* 0x000fc00000000000 */
[----:B------:R-:W-:-:S00]  /*02b0*/  NOP ;  /* 0x0000000000007918 */ /* 0x000fc00000000000 */
[----:B------:R-:W-:-:S00]  /*02c0*/  NOP ;  /* 0x0000000000007918 */ /* 0x000fc00000000000 */
[----:B------:R-:W-:-:S00]  /*02d0*/  NOP ;  /* 0x0000000000007918 */ /* 0x000fc00000000000 */
[----:B------:R-:W-:-:S00]  /*02e0*/  NOP ;  /* 0x0000000000007918 */ /* 0x000fc00000000000 */
[----:B------:R-:W-:-:S00]  /*02f0*/  NOP ;  /* 0x0000000000007918 */ /* 0x000fc00000000000 */
.L_x_6:


//--------------------- .text._Z15maxReduceKernelPiS_i --------------------------
	.section	.text._Z15maxReduceKernelPiS_i,"ax",@progbits
	.align	128
        .global         _Z15maxReduceKernelPiS_i
        .type           _Z15maxReduceKernelPiS_i,@function
        .size           _Z15maxReduceKernelPiS_i,(.L_x_7 - _Z15maxReduceKernelPiS_i)
        .other          _Z15maxReduceKernelPiS_i,@"STO_CUDA_ENTRY STV_DEFAULT"
_Z15maxReduceKernelPiS_i:
.text._Z15maxReduceKernelPiS_i:
[----:B------:R-:W-:Y:S01]  /*0000*/  LDC R1, c[0x0][0x37c] ;  /* 0x0000df00ff017b82 */ /* 0x000fe20000000800 */
[----:B------:R-:W0:Y:S01]  /*0010*/  S2R R6, SR_TID.X ;  /* 0x0000000000067919 */ /* 0x000e220000002100 */
[----:B------:R-:W0:Y:S01]  /*0020*/  LDCU UR8, c[0x0][0x360] ;  /* 0x00006c00ff0877ac */ /* 0x000e220008000800 */
[----:B------:R-:W-:Y:S01]  /*0030*/  IMAD.MOV.U32 R4, RZ, RZ, -0x80000000 ;  /* 0x80000000ff047424 */ /* 0x000fe200078e00ff */
[----:B------:R-:W0:Y:S01]  /*0040*/  S2R R7, SR_CTAID.X ;  /* 0x0000000000077919 */ /* 0x000e220000002500 */
[----:B------:R-:W1:Y:S01]  /*0050*/  LDCU UR4, c[0x0][0x390] ;  /* 0x00007200ff0477ac */ /* 0x000e620008000800 */
[----:B------:R-:W2:Y:S01]  /*0060*/  LDCU.64 UR6, c[0x0][0x358] ;  /* 0x00006b00ff0677ac */ /* 0x000ea20008000a00 */
[----:B0-----:R-:W-:-:S05]  /*0070*/  IMAD R5, R7, UR8, R6 ;  /* 0x0000000807057c24 */ /* 0x001fca000f8e0206 */
[----:B-1----:R-:W-:-:S13]  /*0080*/  ISETP.GE.AND P0, PT, R5, UR4, PT ;  /* 0x0000000405007c0c */ /* 0x002fda000bf06270 */
[----:B------:R-:W0:Y:S02]  /*0090*/  @!P0 LDC.64 R2, c[0x0][0x380] ;  /* 0x0000e000ff028b82 */ /* 0x000e240000000a00 */
[----:B0-----:R-:W-:-:S05]  /*00a0*/  @!P0 IMAD.WIDE R2, R5, 0x4, R2 ;  /* 0x0000000405028825 */ /* 0x001fca00078e0202 */
[----:B--2---:R-:W2:Y:S01]  /*00b0*/  @!P0 LDG.E R4, desc[UR6][R2.64] ;  /* 0x0000000602048981 */ /* 0x004ea2000c1e1900 */
[----:B------:R-:W0:Y:S01]  /*00c0*/  S2UR UR5, SR_CgaCtaId ;  /* 0x00000000000579c3 */ /* 0x000e220000008800 */
[----:B------:R-:W-:Y:S01]  /*00d0*/  IMAD.U32 R0, RZ, RZ, UR8 ;  /* 0x00000008ff007e24 */ /* 0x000fe2000f8e00ff */
[----:B------:R-:W-:Y:S01]  /*00e0*/  UMOV UR4, 0x400 ;  /* 0x0000040000047882 */ /* 0x000fe20000000000 */
[----:B------:R-:W-:-:S03]  /*00f0*/  ISETP.NE.AND P0, PT, R6, RZ, PT ;  /* 0x000000ff0600720c */ /* 0x000fc60003f05270 */
[----:B------:R-:W-:Y:S01]  /*0100*/  ISETP.GE.U32.AND P1, PT, R0, 0x2, PT ;  /* 0x000000020000780c */ /* 0x000fe20003f26070 */
[----:B0-----:R-:W-:-:S06]  /*0110*/  ULEA UR4, UR5, UR4, 0x18 ;  /* 0x0000000405047291 */ /* 0x001fcc000f8ec0ff */
[----:B------:R-:W-:-:S05]  /*0120*/  LEA R5, R6, UR4, 0x2 ;  /* 0x0000000406057c11 */ /* 0x000fca000f8e10ff */
[----:B--2---:R0:W-:Y:S01]  /*0130*/  STS [R5], R4 ;  /* 0x0000000405007388 */ /* 0x0041e20000000800 */
[----:B------:R-:W-:Y:S06]  /*0140*/  BAR.SYNC.DEFER_BLOCKING 0x0 ;  /* 0x0000000000007b1d */ /* 0x000fec0000010000 */
[----:B------:R-:W-:Y:S05]  /*0150*/  @!P1 BRA `(.L_x_3) ;  /* 0x00000000002c9947 */ /* 0x000fea0003800000 */
.L_x_4:
[----:B0-----:R-:W-:-:S04]  /*0160*/  SHF.R.U32.HI R4, RZ, 0x1, R0 ;  /* 0x00000001ff047819 */ /* 0x001fc80000011600 */
        /* <DEDUP_REMOVED lines=10> */
.L_x_3:
[----:B------:R-:W-:Y:S05]  /*0210*/  @P0 EXIT ;  /* 0x000000000000094d */ /* 0x000fea0003800000 */
[----:B------:R-:W1:Y:S01]  /*0220*/  S2UR UR5, SR_CgaCtaId ;  /* 0x00000000000579c3 */ /* 0x000e620000008800 */
[----:B------:R-:W-:-:S07]  /*0230*/  UMOV UR4, 0x400 ;  /* 0x0000040000047882 */ /* 0x000fce0000000000 */
[----:B------:R-:W2:Y:S01]  /*0240*/  LDC.64 R2, c[0x0][0x388] ;  /* 0x0000e200ff027b82 */ /* 0x000ea20000000a00 */
[----:B-1----:R-:W-:Y:S01]  /*0250*/  ULEA UR4, UR5, UR4, 0x18 ;  /* 0x0000000405047291 */ /* 0x002fe2000f8ec0ff */
[----:B--2---:R-:W-:-:S08]  /*0260*/  IMAD.WIDE.U32 R2, R7, 0x4, R2 ;  /* 0x0000000407027825 */ /* 0x004fd000078e0002 */
[----:B0-----:R-:W0:Y:S04]  /*0270*/  LDS R5, [UR4] ;  /* 0x00000004ff057984 */ /* 0x001e280008000800 */
[----:B0-----:R-:W-:Y:S01]  /*0280*/  STG.E desc[UR6][R2.64], R5 ;  /* 0x0000000502007986 */ /* 0x001fe2000c101906 */
[----:B------:R-:W-:Y:S05]  /*0290*/  EXIT ;  /* 0x000000000000794d */ /* 0x000fea0003800000 */
.L_x_5:
        /* <DEDUP_REMOVED lines=14> */
.L_x_7:


//--------------------- .nv.shared._Z20finalMaxReduceKernelPiS_i --------------------------
	.section	.nv.shared._Z20finalMaxReduceKernelPiS_i,"aw",@nobits
	.sectionflags	@""
	.align	4
.nv.shared._Z20finalMaxReduceKernelPiS_i:
	.zero		2048


//--------------------- .nv.shared.reserved.0     --------------------------
	.section	.nv.shared.reserved.0,"aw",@nobits
	.weak		__nv_reservedSMEM_offset_0_alias
	.size		__nv_reservedSMEM_offset_0_alias, 0, 64
	.other		__nv_reservedSMEM_offset_0_alias,@"STO_CUDA_RESERVED_SHARED STV_DEFAULT"
__nv_reservedSMEM_offset_0_alias:
	.zero		0
	.zero		64


//--------------------- .nv.shared._Z15maxReduceKernelPiS_i --------------------------
	.section	.nv.shared._Z15maxReduceKernelPiS_i,"aw",@nobits
	.sectionflags	@""
	.align	4
.nv.shared._Z15maxReduceKernelPiS_i:
	.zero		2048


//--------------------- .nv.constant0._Z20finalMaxReduceKernelPiS_i --------------------------
	.section	.nv.constant0._Z20finalMaxReduceKernelPiS_i,"a",@progbits
	.sectionflags	@""
	.align	4
.nv.constant0._Z20finalMaxReduceKernelPiS_i:
	.zero		916


//--------------------- .nv.constant0._Z15maxReduceKernelPiS_i --------------------------
	.section	.nv.constant0._Z15maxReduceKernelPiS_i,"a",@progbits
	.sectionflags	@""
	.align	4
.nv.constant0._Z15maxReduceKernelPiS_i:
	.zero		916


//--------------------- SYMBOLS --------------------------

	.type		.nv.reservedSmem.offset0,@object
	.size		.nv.reservedSmem.offset0,0x4
	.type		.nv.reservedSmem.cap,@object
	.size		.nv.reservedSmem.cap,0x4
